//
// Generated by NVIDIA NVVM Compiler
//
// Compiler Build ID: CL-36424714
// Cuda compilation tools, release 13.0, V13.0.88
// Based on NVVM 20.0.0
//

.version 9.0
.target sm_100
.address_size 64

	// .globl	_Z3addiPfS_

.visible .entry _Z3addiPfS_(
	.param .u32 _Z3addiPfS__param_0,
	.param .u64 .ptr .align 1 _Z3addiPfS__param_1,
	.param .u64 .ptr .align 1 _Z3addiPfS__param_2
)
{
	.reg .pred 	%p<2>;
	.reg .b32 	%r<6>;
	.reg .b32 	%f<4>;
	.reg .b64 	%rd<8>;

	ld.param.u32 	%r2, [_Z3addiPfS__param_0];
	ld.param.u64 	%rd1, [_Z3addiPfS__param_1];
	ld.param.u64 	%rd2, [_Z3addiPfS__param_2];
	mov.u32 	%r3, %ctaid.x;
	shl.b32 	%r4, %r3, 10;
	mov.u32 	%r5, %tid.x;
	or.b32  	%r1, %r4, %r5;
	setp.ge.s32 	%p1, %r1, %r2;
	@%p1 bra 	$L__BB0_2;
	cvta.to.global.u64 	%rd3, %rd1;
	cvta.to.global.u64 	%rd4, %rd2;
	mul.wide.s32 	%rd5, %r1, 4;
	add.s64 	%rd6, %rd3, %rd5;
	ld.global.f32 	%f1, [%rd6];
	add.s64 	%rd7, %rd4, %rd5;
	ld.global.f32 	%f2, [%rd7];
	add.f32 	%f3, %f1, %f2;
	st.global.f32 	[%rd7], %f3;
$L__BB0_2:
	ret;

}


// ===== COMPILED SASS (sm_100) =====

	.target	sm_100

	.elftype	@"ET_EXEC"


//--------------------- .note.nv.tkinfo           --------------------------
	.section	.note.nv.tkinfo,"",@"SHT_NOTE"
	.sectionflags	@"SHF_NOTE_NV_TKINFO"
	.tkinfo
        /*0018*/ 	.word	0x00000002
        /*0030*/ 	.string	""
        /*0030*/ 	.string	"ptxas"
        /*0030*/ 	.string	"Cuda compilation tools, release 13.0, V13.0.88"
        /*0030*/ 	.string	"Build cuda_13.0.r13.0/compiler.36424714_0"
        /*0030*/ 	.string	"-arch sm_100 -m 64 "



//--------------------- .note.nv.cuinfo           --------------------------
	.section	.note.nv.cuinfo,"",@"SHT_NOTE"
	.sectionflags	@"SHF_NOTE_NV_CUINFO"
        /*0018*/ 	.short	0x0002
        /*001a*/ 	.short	0x0064
        /*001c*/ 	.short	0x0082
	.zero		2


//--------------------- .nv.info                  --------------------------
	.section	.nv.info,"",@"SHT_CUDA_INFO"
	.align	4


	//----- nvinfo : EIATTR_REGCOUNT
	.align		4
        /*0000*/ 	.byte	0x04, 0x2f
        /*0002*/ 	.short	(.L_1 - .L_0)
	.align		4
.L_0:
        /*0004*/ 	.word	index@(_Z3addiPfS_)
        /*0008*/ 	.word	0x0000000a


	//----- nvinfo : EIATTR_FRAME_SIZE
	.align		4
.L_1:
        /*000c*/ 	.byte	0x04, 0x11
        /*000e*/ 	.short	(.L_3 - .L_2)
	.align		4
.L_2:
        /*0010*/ 	.word	index@(_Z3addiPfS_)
        /*0014*/ 	.word	0x00000000


	//----- nvinfo : EIATTR_MIN_STACK_SIZE
	.align		4
.L_3:
        /*0018*/ 	.byte	0x04, 0x12
        /*001a*/ 	.short	(.L_5 - .L_4)
	.align		4
.L_4:
        /*001c*/ 	.word	index@(_Z3addiPfS_)
        /*0020*/ 	.word	0x00000000
.L_5:


//--------------------- .nv.compat                --------------------------
	.section	.nv.compat,"",@"SHT_CUDA_COMPAT_INFO"
	.align	4
        /*0000*/ 	.byte	0x02, 0x09, 0x00, 0x00, 0x02, 0x02, 0x01, 0x00, 0x02, 0x05, 0x05, 0x00, 0x03, 0x07, 0x01, 0x01
        /*0010*/ 	.byte	0x02, 0x03, 0x00, 0x00, 0x02, 0x06, 0x01, 0x00, 0x04, 0x0b, 0x08, 0x00, 0x09, 0x00, 0x00, 0x00
        /*0020*/ 	.byte	0x00, 0x00, 0x00, 0x00


//--------------------- .nv.info._Z3addiPfS_      --------------------------
	.section	.nv.info._Z3addiPfS_,"",@"SHT_CUDA_INFO"
	.sectionflags	@""
	.align	4


	//----- nvinfo : EIATTR_CUDA_API_VERSION
	.align		4
        /*0000*/ 	.byte	0x04, 0x37
        /*0002*/ 	.short	(.L_7 - .L_6)
.L_6:
        /*0004*/ 	.word	0x00000082


	//----- nvinfo : EIATTR_KPARAM_INFO
	.align		4
.L_7:
        /*0008*/ 	.byte	0x04, 0x17
        /*000a*/ 	.short	(.L_9 - .L_8)
.L_8:
        /*000c*/ 	.word	0x00000000
        /*0010*/ 	.short	0x0002
        /*0012*/ 	.short	0x0010
        /*0014*/ 	.byte	0x00, 0xf5, 0x21, 0x00


	//----- nvinfo : EIATTR_KPARAM_INFO
	.align		4
.L_9:
        /*0018*/ 	.byte	0x04, 0x17
        /*001a*/ 	.short	(.L_11 - .L_10)
.L_10:
        /*001c*/ 	.word	0x00000000
        /*0020*/ 	.short	0x0001
        /*0022*/ 	.short	0x0008
        /*0024*/ 	.byte	0x00, 0xf5, 0x21, 0x00


	//----- nvinfo : EIATTR_KPARAM_INFO
	.align		4
.L_11:
        /*0028*/ 	.byte	0x04, 0x17
        /*002a*/ 	.short	(.L_13 - .L_12)
.L_12:
        /*002c*/ 	.word	0x00000000
        /*0030*/ 	.short	0x0000
        /*0032*/ 	.short	0x0000
        /*0034*/ 	.byte	0x00, 0xf0, 0x11, 0x00


	//----- nvinfo : EIATTR_SPARSE_MMA_MASK
	.align		4
.L_13:
        /*0038*/ 	.byte	0x03, 0x50
        /*003a*/ 	.short	0x0000


	//----- nvinfo : EIATTR_MAXREG_COUNT
	.align		4
        /*003c*/ 	.byte	0x03, 0x1b
        /*003e*/ 	.short	0x00ff


	//----- nvinfo : EIATTR_MERCURY_ISA_VERSION
	.align		4
        /*0040*/ 	.byte	0x03, 0x5f
        /*0042*/ 	.short	0x0101


	//----- nvinfo : EIATTR_VRC_CTA_INIT_COUNT
	.align		4
        /*0044*/ 	.byte	0x02, 0x4a
	.zero		1
	.zero		1


	//----- nvinfo : EIATTR_EXIT_INSTR_OFFSETS
	.align		4
        /*0048*/ 	.byte	0x04, 0x1c
        /*004a*/ 	.short	(.L_15 - .L_14)


	//   ....[0]....
.L_14:
        /*004c*/ 	.word	0x00000070


	//   ....[1]....
        /*0050*/ 	.word	0x00000110


	//----- nvinfo : EIATTR_CBANK_PARAM_SIZE
	.align		4
.L_15:
        /*0054*/ 	.byte	0x03, 0x19
        /*0056*/ 	.short	0x0018


	//----- nvinfo : EIATTR_PARAM_CBANK
	.align		4
        /*0058*/ 	.byte	0x04, 0x0a
        /*005a*/ 	.short	(.L_17 - .L_16)
	.align		4
.L_16:
        /*005c*/ 	.word	index@(.nv.constant0._Z3addiPfS_)
        /*0060*/ 	.short	0x0380
        /*0062*/ 	.short	0x0018


	//----- nvinfo : EIATTR_SW_WAR
	.align		4
.L_17:
        /*0064*/ 	.byte	0x04, 0x36
        /*0066*/ 	.short	(.L_19 - .L_18)
.L_18:
        /*0068*/ 	.word	0x00000008
.L_19:


//--------------------- .nv.callgraph             --------------------------
	.section	.nv.callgraph,"",@"SHT_CUDA_CALLGRAPH"
	.align	4
	.sectionentsize	8
	.align		4
        /*0000*/ 	.word	0x00000000
	.align		4
        /*0004*/ 	.word	0xffffffff
	.align		4
        /*0008*/ 	.word	0x00000000
	.align		4
        /*000c*/ 	.word	0xfffffffe
	.align		4
        /*0010*/ 	.word	0x00000000
	.align		4
        /*0014*/ 	.word	0xfffffffd
	.align		4
        /*0018*/ 	.word	0x00000000
	.align		4
        /*001c*/ 	.word	0xfffffffc


//--------------------- .text._Z3addiPfS_         --------------------------
	.section	.text._Z3addiPfS_,"ax",@progbits
	.align	128
        .global         _Z3addiPfS_
        .type           _Z3addiPfS_,@function
        .size           _Z3addiPfS_,(.L_x_1 - _Z3addiPfS_)
        .other          _Z3addiPfS_,@"STO_CUDA_ENTRY STV_DEFAULT"
_Z3addiPfS_:
.text._Z3addiPfS_:
[----:B------:R-:W-:Y:S01]  /*0000*/  LDC R1, c[0x0][0x37c] ;  /* 0x0000df00ff017b82 */ /* 0x000fe20000000800 */
[----:B------:R-:W0:Y:S07]  /*0010*/  S2R R7, SR_TID.X ;  /* 0x0000000000077919 */ /* 0x000e2e0000002100 */
[----:B------:R-:W1:Y:S01]  /*0020*/  S2UR UR4, SR_CTAID.X ;  /* 0x00000000000479c3 */ /* 0x000e620000002500 */
[----:B------:R-:W2:Y:S01]  /*0030*/  LDCU UR5, c[0x0][0x380] ;  /* 0x00007000ff0577ac */ /* 0x000ea20008000800 */
[----:B-1----:R-:W-:-:S06]  /*0040*/  USHF.L.U32 UR4, UR4, 0xa, URZ ;  /* 0x0000000a04047899 */ /* 0x002fcc00080006ff */
[----:B0-----:R-:W-:-:S04]  /*0050*/  LOP3.LUT R7, R7, UR4, RZ, 0xfc, !PT ;  /* 0x0000000407077c12 */ /* 0x001fc8000f8efcff */
[----:B--2---:R-:W-:-:S13]  /*0060*/  ISETP.GE.AND P0, PT, R7, UR5, PT ;  /* 0x0000000507007c0c */ /* 0x004fda000bf06270 */
[----:B------:R-:W-:Y:S05]  /*0070*/  @P0 EXIT ;  /* 0x000000000000094d */ /* 0x000fea0003800000 */
[----:B------:R-:W0:Y:S01]  /*0080*/  LDC.64 R2, c[0x0][0x388] ;  /* 0x0000e200ff027b82 */ /* 0x000e220000000a00 */
[----:B------:R-:W1:Y:S07]  /*0090*/  LDCU.64 UR4, c[0x0][0x358] ;  /* 0x00006b00ff0477ac */ /* 0x000e6e0008000a00 */
[----:B------:R-:W2:Y:S01]  /*00a0*/  LDC.64 R4, c[0x0][0x390] ;  /* 0x0000e400ff047b82 */ /* 0x000ea20000000a00 */
[----:B0-----:R-:W-:-:S06]  /*00b0*/  IMAD.WIDE R2, R7, 0x4, R2 ;  /* 0x0000000407027825 */ /* 0x001fcc00078e0202 */
[----:B-1----:R-:W3:Y:S01]  /*00c0*/  LDG.E R2, desc[UR4][R2.64] ;  /* 0x0000000402027981 */ /* 0x002ee2000c1e1900 */
[----:B--2---:R-:W-:-:S05]  /*00d0*/  IMAD.WIDE R4, R7, 0x4, R4 ;  /* 0x0000000407047825 */ /* 0x004fca00078e0204 */
[----:B------:R-:W3:Y:S02]  /*00e0*/  LDG.E R7, desc[UR4][R4.64] ;  /* 0x0000000404077981 */ /* 0x000ee4000c1e1900 */
[----:B---3--:R-:W-:-:S05]  /*00f0*/  FADD R7, R2, R7 ;  /* 0x0000000702077221 */ /* 0x008fca0000000000 */
[----:B------:R-:W-:Y:S01]  /*0100*/  STG.E desc[UR4][R4.64], R7 ;  /* 0x0000000704007986 */ /* 0x000fe2000c101904 */
[----:B------:R-:W-:Y:S05]  /*0110*/  EXIT ;  /* 0x000000000000794d */ /* 0x000fea0003800000 */
.L_x_0:
[----:B------:R-:W-:-:S00]  /*0120*/  BRA `(.L_x_0) ;  /* 0xfffffffc00fc7947 */ /* 0x000fc0000383ffff */
[----:B------:R-:W-:-:S00]  /*0130*/  NOP ;  /* 0x0000000000007918 */ /* 0x000fc00000000000 */
        /* <DEDUP_REMOVED lines=12> */
.L_x_1:


//--------------------- .nv.shared.reserved.0     --------------------------
	.section	.nv.shared.reserved.0,"aw",@nobits
	.weak		__nv_reservedSMEM_offset_0_alias
	.size		__nv_reservedSMEM_offset_0_alias, 0, 64
	.other		__nv_reservedSMEM_offset_0_alias,@"STO_CUDA_RESERVED_SHARED STV_DEFAULT"
__nv_reservedSMEM_offset_0_alias:
	.zero		0
	.zero		64


//--------------------- .nv.constant0._Z3addiPfS_ --------------------------
	.section	.nv.constant0._Z3addiPfS_,"a",@progbits
	.sectionflags	@""
	.align	4
.nv.constant0._Z3addiPfS_:
	.zero		920


//--------------------- SYMBOLS --------------------------

	.type		.nv.reservedSmem.offset0,@object
	.size		.nv.reservedSmem.offset0,0x4
